//
// Generated by NVIDIA NVVM Compiler
//
// Compiler Build ID: CL-36424714
// Cuda compilation tools, release 13.0, V13.0.88
// Based on NVVM 20.0.0
//

.version 9.0
.target sm_100
.address_size 64

	// .globl	_Z16int_cufftComplexPsP6float2i

.visible .entry _Z16int_cufftComplexPsP6float2i(
	.param .u64 .ptr .align 1 _Z16int_cufftComplexPsP6float2i_param_0,
	.param .u64 .ptr .align 1 _Z16int_cufftComplexPsP6float2i_param_1,
	.param .u32 _Z16int_cufftComplexPsP6float2i_param_2
)
{
	.reg .pred 	%p<2>;
	.reg .b16 	%rs<3>;
	.reg .b32 	%r<7>;
	.reg .b32 	%f<3>;
	.reg .b64 	%rd<9>;

	ld.param.u64 	%rd1, [_Z16int_cufftComplexPsP6float2i_param_0];
	ld.param.u64 	%rd2, [_Z16int_cufftComplexPsP6float2i_param_1];
	ld.param.u32 	%r2, [_Z16int_cufftComplexPsP6float2i_param_2];
	mov.u32 	%r3, %ctaid.x;
	mov.u32 	%r4, %ntid.x;
	mov.u32 	%r5, %tid.x;
	mad.lo.s32 	%r1, %r3, %r4, %r5;
	setp.ge.s32 	%p1, %r1, %r2;
	@%p1 bra 	$L__BB0_2;
	cvta.to.global.u64 	%rd3, %rd1;
	cvta.to.global.u64 	%rd4, %rd2;
	shl.b32 	%r6, %r1, 1;
	mul.wide.s32 	%rd5, %r6, 2;
	add.s64 	%rd6, %rd3, %rd5;
	ld.global.u16 	%rs1, [%rd6];
	cvt.rn.f32.s16 	%f1, %rs1;
	mul.wide.s32 	%rd7, %r1, 8;
	add.s64 	%rd8, %rd4, %rd7;
	st.global.f32 	[%rd8], %f1;
	ld.global.u16 	%rs2, [%rd6+2];
	cvt.rn.f32.s16 	%f2, %rs2;
	st.global.f32 	[%rd8+4], %f2;
$L__BB0_2:
	ret;

}
	// .globl	_Z16cufftComplex_intP6float2Psi
.visible .entry _Z16cufftComplex_intP6float2Psi(
	.param .u64 .ptr .align 1 _Z16cufftComplex_intP6float2Psi_param_0,
	.param .u64 .ptr .align 1 _Z16cufftComplex_intP6float2Psi_param_1,
	.param .u32 _Z16cufftComplex_intP6float2Psi_param_2
)
{
	.reg .pred 	%p<2>;
	.reg .b32 	%r<9>;
	.reg .b32 	%f<3>;
	.reg .b64 	%rd<9>;
	.reg .b64 	%fd<5>;

	ld.param.u64 	%rd1, [_Z16cufftComplex_intP6float2Psi_param_0];
	ld.param.u64 	%rd2, [_Z16cufftComplex_intP6float2Psi_param_1];
	ld.param.u32 	%r2, [_Z16cufftComplex_intP6float2Psi_param_2];
	mov.u32 	%r3, %ctaid.x;
	mov.u32 	%r4, %ntid.x;
	mov.u32 	%r5, %tid.x;
	mad.lo.s32 	%r1, %r3, %r4, %r5;
	setp.ge.s32 	%p1, %r1, %r2;
	@%p1 bra 	$L__BB1_2;
	cvta.to.global.u64 	%rd3, %rd1;
	cvta.to.global.u64 	%rd4, %rd2;
	mul.wide.s32 	%rd5, %r1, 8;
	add.s64 	%rd6, %rd3, %rd5;
	ld.global.f32 	%f1, [%rd6];
	cvt.f64.f32 	%fd1, %f1;
	div.rn.f64 	%fd2, %fd1, 0d4046A4D013A92A30;
	cvt.rzi.s32.f64 	%r6, %fd2;
	shl.b32 	%r7, %r1, 1;
	mul.wide.s32 	%rd7, %r7, 2;
	add.s64 	%rd8, %rd4, %rd7;
	st.global.u16 	[%rd8], %r6;
	ld.global.f32 	%f2, [%rd6+4];
	cvt.f64.f32 	%fd3, %f2;
	div.rn.f64 	%fd4, %fd3, 0d4046A73B645A1CAC;
	cvt.rzi.s32.f64 	%r8, %fd4;
	st.global.u16 	[%rd8+2], %r8;
$L__BB1_2:
	ret;

}


// ===== COMPILED SASS (sm_100) =====

	.target	sm_100

	.elftype	@"ET_EXEC"


//--------------------- .note.nv.tkinfo           --------------------------
	.section	.note.nv.tkinfo,"",@"SHT_NOTE"
	.sectionflags	@"SHF_NOTE_NV_TKINFO"
	.tkinfo
        /*0018*/ 	.word	0x00000002
        /*0030*/ 	.string	""
        /*0030*/ 	.string	"ptxas"
        /*0030*/ 	.string	"Cuda compilation tools, release 13.0, V13.0.88"
        /*0030*/ 	.string	"Build cuda_13.0.r13.0/compiler.36424714_0"
        /*0030*/ 	.string	"-arch sm_100 -m 64 "



//--------------------- .note.nv.cuinfo           --------------------------
	.section	.note.nv.cuinfo,"",@"SHT_NOTE"
	.sectionflags	@"SHF_NOTE_NV_CUINFO"
        /*0018*/ 	.short	0x0002
        /*001a*/ 	.short	0x0064
        /*001c*/ 	.short	0x0082
	.zero		2


//--------------------- .nv.info                  --------------------------
	.section	.nv.info,"",@"SHT_CUDA_INFO"
	.align	4


	//----- nvinfo : EIATTR_REGCOUNT
	.align		4
        /*0000*/ 	.byte	0x04, 0x2f
        /*0002*/ 	.short	(.L_1 - .L_0)
	.align		4
.L_0:
        /*0004*/ 	.word	index@(_Z16int_cufftComplexPsP6float2i)
        /*0008*/ 	.word	0x0000000c


	//----- nvinfo : EIATTR_FRAME_SIZE
	.align		4
.L_1:
        /*000c*/ 	.byte	0x04, 0x11
        /*000e*/ 	.short	(.L_3 - .L_2)
	.align		4
.L_2:
        /*0010*/ 	.word	index@(_Z16int_cufftComplexPsP6float2i)
        /*0014*/ 	.word	0x00000000


	//----- nvinfo : EIATTR_REGCOUNT
	.align		4
.L_3:
        /*0018*/ 	.byte	0x04, 0x2f
        /*001a*/ 	.short	(.L_5 - .L_4)
	.align		4
.L_4:
        /*001c*/ 	.word	index@(_Z16cufftComplex_intP6float2Psi)
        /*0020*/ 	.word	0x0000001c


	//----- nvinfo : EIATTR_FRAME_SIZE
	.align		4
.L_5:
        /*0024*/ 	.byte	0x04, 0x11
        /*0026*/ 	.short	(.L_7 - .L_6)
	.align		4
.L_6:
        /*0028*/ 	.word	index@($__internal_0_$__cuda_sm20_div_rn_f64_full)
        /*002c*/ 	.word	0x00000000


	//----- nvinfo : EIATTR_FRAME_SIZE
	.align		4
.L_7:
        /*0030*/ 	.byte	0x04, 0x11
        /*0032*/ 	.short	(.L_9 - .L_8)
	.align		4
.L_8:
        /*0034*/ 	.word	index@(_Z16cufftComplex_intP6float2Psi)
        /*0038*/ 	.word	0x00000000


	//----- nvinfo : EIATTR_MIN_STACK_SIZE
	.align		4
.L_9:
        /*003c*/ 	.byte	0x04, 0x12
        /*003e*/ 	.short	(.L_11 - .L_10)
	.align		4
.L_10:
        /*0040*/ 	.word	index@(_Z16cufftComplex_intP6float2Psi)
        /*0044*/ 	.word	0x00000000


	//----- nvinfo : EIATTR_MIN_STACK_SIZE
	.align		4
.L_11:
        /*0048*/ 	.byte	0x04, 0x12
        /*004a*/ 	.short	(.L_13 - .L_12)
	.align		4
.L_12:
        /*004c*/ 	.word	index@(_Z16int_cufftComplexPsP6float2i)
        /*0050*/ 	.word	0x00000000
.L_13:


//--------------------- .nv.compat                --------------------------
	.section	.nv.compat,"",@"SHT_CUDA_COMPAT_INFO"
	.align	4
        /*0000*/ 	.byte	0x02, 0x09, 0x00, 0x00, 0x02, 0x02, 0x01, 0x00, 0x02, 0x05, 0x05, 0x00, 0x03, 0x07, 0x01, 0x01
        /*0010*/ 	.byte	0x02, 0x03, 0x00, 0x00, 0x02, 0x06, 0x01, 0x00, 0x04, 0x0b, 0x08, 0x00, 0x01, 0x00, 0x00, 0x00
        /*0020*/ 	.byte	0x00, 0x00, 0x00, 0x00


//--------------------- .nv.info._Z16cufftComplex_intP6float2Psi --------------------------
	.section	.nv.info._Z16cufftComplex_intP6float2Psi,"",@"SHT_CUDA_INFO"
	.sectionflags	@""
	.align	4


	//----- nvinfo : EIATTR_CUDA_API_VERSION
	.align		4
        /*0000*/ 	.byte	0x04, 0x37
        /*0002*/ 	.short	(.L_15 - .L_14)
.L_14:
        /*0004*/ 	.word	0x00000082


	//----- nvinfo : EIATTR_KPARAM_INFO
	.align		4
.L_15:
        /*0008*/ 	.byte	0x04, 0x17
        /*000a*/ 	.short	(.L_17 - .L_16)
.L_16:
        /*000c*/ 	.word	0x00000000
        /*0010*/ 	.short	0x0002
        /*0012*/ 	.short	0x0010
        /*0014*/ 	.byte	0x00, 0xf0, 0x11, 0x00


	//----- nvinfo : EIATTR_KPARAM_INFO
	.align		4
.L_17:
        /*0018*/ 	.byte	0x04, 0x17
        /*001a*/ 	.short	(.L_19 - .L_18)
.L_18:
        /*001c*/ 	.word	0x00000000
        /*0020*/ 	.short	0x0001
        /*0022*/ 	.short	0x0008
        /*0024*/ 	.byte	0x00, 0xf5, 0x21, 0x00


	//----- nvinfo : EIATTR_KPARAM_INFO
	.align		4
.L_19:
        /*0028*/ 	.byte	0x04, 0x17
        /*002a*/ 	.short	(.L_21 - .L_20)
.L_20:
        /*002c*/ 	.word	0x00000000
        /*0030*/ 	.short	0x0000
        /*0032*/ 	.short	0x0000
        /*0034*/ 	.byte	0x00, 0xf5, 0x21, 0x00


	//----- nvinfo : EIATTR_SPARSE_MMA_MASK
	.align		4
.L_21:
        /*0038*/ 	.byte	0x03, 0x50
        /*003a*/ 	.short	0x0000


	//----- nvinfo : EIATTR_MAXREG_COUNT
	.align		4
        /*003c*/ 	.byte	0x03, 0x1b
        /*003e*/ 	.short	0x00ff


	//----- nvinfo : EIATTR_MERCURY_ISA_VERSION
	.align		4
        /*0040*/ 	.byte	0x03, 0x5f
        /*0042*/ 	.short	0x0101


	//----- nvinfo : EIATTR_VRC_CTA_INIT_COUNT
	.align		4
        /*0044*/ 	.byte	0x02, 0x4a
	.zero		1
	.zero		1


	//----- nvinfo : EIATTR_EXIT_INSTR_OFFSETS
	.align		4
        /*0048*/ 	.byte	0x04, 0x1c
        /*004a*/ 	.short	(.L_23 - .L_22)


	//   ....[0]....
.L_22:
        /*004c*/ 	.word	0x00000070


	//   ....[1]....
        /*0050*/ 	.word	0x000004a0


	//----- nvinfo : EIATTR_CRS_STACK_SIZE
	.align		4
.L_23:
        /*0054*/ 	.byte	0x04, 0x1e
        /*0056*/ 	.short	(.L_25 - .L_24)
.L_24:
        /*0058*/ 	.word	0x00000000


	//----- nvinfo : EIATTR_CBANK_PARAM_SIZE
	.align		4
.L_25:
        /*005c*/ 	.byte	0x03, 0x19
        /*005e*/ 	.short	0x0014


	//----- nvinfo : EIATTR_PARAM_CBANK
	.align		4
        /*0060*/ 	.byte	0x04, 0x0a
        /*0062*/ 	.short	(.L_27 - .L_26)
	.align		4
.L_26:
        /*0064*/ 	.word	index@(.nv.constant0._Z16cufftComplex_intP6float2Psi)
        /*0068*/ 	.short	0x0380
        /*006a*/ 	.short	0x0014


	//----- nvinfo : EIATTR_SW_WAR
	.align		4
.L_27:
        /*006c*/ 	.byte	0x04, 0x36
        /*006e*/ 	.short	(.L_29 - .L_28)
.L_28:
        /*0070*/ 	.word	0x00000008
.L_29:


//--------------------- .nv.info._Z16int_cufftComplexPsP6float2i --------------------------
	.section	.nv.info._Z16int_cufftComplexPsP6float2i,"",@"SHT_CUDA_INFO"
	.sectionflags	@""
	.align	4


	//----- nvinfo : EIATTR_CUDA_API_VERSION
	.align		4
        /*0000*/ 	.byte	0x04, 0x37
        /*0002*/ 	.short	(.L_31 - .L_30)
.L_30:
        /*0004*/ 	.word	0x00000082


	//----- nvinfo : EIATTR_KPARAM_INFO
	.align		4
.L_31:
        /*0008*/ 	.byte	0x04, 0x17
        /*000a*/ 	.short	(.L_33 - .L_32)
.L_32:
        /*000c*/ 	.word	0x00000000
        /*0010*/ 	.short	0x0002
        /*0012*/ 	.short	0x0010
        /*0014*/ 	.byte	0x00, 0xf0, 0x11, 0x00


	//----- nvinfo : EIATTR_KPARAM_INFO
	.align		4
.L_33:
        /*0018*/ 	.byte	0x04, 0x17
        /*001a*/ 	.short	(.L_35 - .L_34)
.L_34:
        /*001c*/ 	.word	0x00000000
        /*0020*/ 	.short	0x0001
        /*0022*/ 	.short	0x0008
        /*0024*/ 	.byte	0x00, 0xf5, 0x21, 0x00


	//----- nvinfo : EIATTR_KPARAM_INFO
	.align		4
.L_35:
        /*0028*/ 	.byte	0x04, 0x17
        /*002a*/ 	.short	(.L_37 - .L_36)
.L_36:
        /*002c*/ 	.word	0x00000000
        /*0030*/ 	.short	0x0000
        /*0032*/ 	.short	0x0000
        /*0034*/ 	.byte	0x00, 0xf5, 0x21, 0x00


	//----- nvinfo : EIATTR_SPARSE_MMA_MASK
	.align		4
.L_37:
        /*0038*/ 	.byte	0x03, 0x50
        /*003a*/ 	.short	0x0000


	//----- nvinfo : EIATTR_MAXREG_COUNT
	.align		4
        /*003c*/ 	.byte	0x03, 0x1b
        /*003e*/ 	.short	0x00ff


	//----- nvinfo : EIATTR_MERCURY_ISA_VERSION
	.align		4
        /*0040*/ 	.byte	0x03, 0x5f
        /*0042*/ 	.short	0x0101


	//----- nvinfo : EIATTR_VRC_CTA_INIT_COUNT
	.align		4
        /*0044*/ 	.byte	0x02, 0x4a
	.zero		1
	.zero		1


	//----- nvinfo : EIATTR_EXIT_INSTR_OFFSETS
	.align		4
        /*0048*/ 	.byte	0x04, 0x1c
        /*004a*/ 	.short	(.L_39 - .L_38)


	//   ....[0]....
.L_38:
        /*004c*/ 	.word	0x00000070


	//   ....[1]....
        /*0050*/ 	.word	0x00000140


	//----- nvinfo : EIATTR_CBANK_PARAM_SIZE
	.align		4
.L_39:
        /*0054*/ 	.byte	0x03, 0x19
        /*0056*/ 	.short	0x0014


	//----- nvinfo : EIATTR_PARAM_CBANK
	.align		4
        /*0058*/ 	.byte	0x04, 0x0a
        /*005a*/ 	.short	(.L_41 - .L_40)
	.align		4
.L_40:
        /*005c*/ 	.word	index@(.nv.constant0._Z16int_cufftComplexPsP6float2i)
        /*0060*/ 	.short	0x0380
        /*0062*/ 	.short	0x0014


	//----- nvinfo : EIATTR_SW_WAR
	.align		4
.L_41:
        /*0064*/ 	.byte	0x04, 0x36
        /*0066*/ 	.short	(.L_43 - .L_42)
.L_42:
        /*0068*/ 	.word	0x00000008
.L_43:


//--------------------- .nv.callgraph             --------------------------
	.section	.nv.callgraph,"",@"SHT_CUDA_CALLGRAPH"
	.align	4
	.sectionentsize	8
	.align		4
        /*0000*/ 	.word	0x00000000
	.align		4
        /*0004*/ 	.word	0xffffffff
	.align		4
        /*0008*/ 	.word	0x00000000
	.align		4
        /*000c*/ 	.word	0xfffffffe
	.align		4
        /*0010*/ 	.word	0x00000000
	.align		4
        /*0014*/ 	.word	0xfffffffd
	.align		4
        /*0018*/ 	.word	0x00000000
	.align		4
        /*001c*/ 	.word	0xfffffffc


//--------------------- .text._Z16cufftComplex_intP6float2Psi --------------------------
	.section	.text._Z16cufftComplex_intP6float2Psi,"ax",@progbits
	.align	128
        .global         _Z16cufftComplex_intP6float2Psi
        .type           _Z16cufftComplex_intP6float2Psi,@function
        .size           _Z16cufftComplex_intP6float2Psi,(.L_x_11 - _Z16cufftComplex_intP6float2Psi)
        .other          _Z16cufftComplex_intP6float2Psi,@"STO_CUDA_ENTRY STV_DEFAULT"
_Z16cufftComplex_intP6float2Psi:
.text._Z16cufftComplex_intP6float2Psi:
[----:B------:R-:W-:Y:S01]  /*0000*/  LDC R1, c[0x0][0x37c] ;  /* 0x0000df00ff017b82 */ /* 0x000fe20000000800 */
[----:B------:R-:W0:Y:S07]  /*0010*/  S2R R3, SR_TID.X ;  /* 0x0000000000037919 */ /* 0x000e2e0000002100 */
[----:B------:R-:W0:Y:S01]  /*0020*/  S2UR UR4, SR_CTAID.X ;  /* 0x00000000000479c3 */ /* 0x000e220000002500 */
[----:B------:R-:W1:Y:S07]  /*0030*/  LDCU UR5, c[0x0][0x390] ;  /* 0x00007200ff0577ac */ /* 0x000e6e0008000800 */
[----:B------:R-:W0:Y:S02]  /*0040*/  LDC R6, c[0x0][0x360] ;  /* 0x0000d800ff067b82 */ /* 0x000e240000000800 */
[----:B0-----:R-:W-:-:S05]  /*0050*/  IMAD R6, R6, UR4, R3 ;  /* 0x0000000406067c24 */ /* 0x001fca000f8e0203 */
[----:B-1----:R-:W-:-:S13]  /*0060*/  ISETP.GE.AND P0, PT, R6, UR5, PT ;  /* 0x0000000506007c0c */ /* 0x002fda000bf06270 */
[----:B------:R-:W-:Y:S05]  /*0070*/  @P0 EXIT ;  /* 0x000000000000094d */ /* 0x000fea0003800000 */
[----:B------:R-:W0:Y:S01]  /*0080*/  LDC.64 R4, c[0x0][0x380] ;  /* 0x0000e000ff047b82 */ /* 0x000e220000000a00 */
[----:B------:R-:W1:Y:S01]  /*0090*/  LDCU.64 UR4, c[0x0][0x358] ;  /* 0x00006b00ff0477ac */ /* 0x000e620008000a00 */
[----:B0-----:R-:W-:-:S05]  /*00a0*/  IMAD.WIDE R4, R6, 0x8, R4 ;  /* 0x0000000806047825 */ /* 0x001fca00078e0204 */
[----:B-1----:R-:W2:Y:S01]  /*00b0*/  LDG.E R0, desc[UR4][R4.64] ;  /* 0x0000000404007981 */ /* 0x002ea2000c1e1900 */
[----:B------:R-:W0:Y:S01]  /*00c0*/  MUFU.RCP64H R3, 45.28759765625 ;  /* 0x4046a4d000037908 */ /* 0x000e220000001800 */
[----:B------:R-:W-:Y:S01]  /*00d0*/  IMAD.MOV.U32 R12, RZ, RZ, 0x13a92a30 ;  /* 0x13a92a30ff0c7424 */ /* 0x000fe200078e00ff */
[----:B------:R-:W-:Y:S01]  /*00e0*/  BSSY.RECONVERGENT B0, `(.L_x_0) ;  /* 0x0000018000007945 */ /* 0x000fe20003800200 */
[----:B------:R-:W-:Y:S02]  /*00f0*/  IMAD.MOV.U32 R13, RZ, RZ, 0x4046a4d0 ;  /* 0x4046a4d0ff0d7424 */ /* 0x000fe400078e00ff */
[----:B------:R-:W-:-:S06]  /*0100*/  IMAD.MOV.U32 R2, RZ, RZ, 0x1 ;  /* 0x00000001ff027424 */ /* 0x000fcc00078e00ff */
[----:B0-----:R-:W-:-:S08]  /*0110*/  DFMA R8, R2, -R12, 1 ;  /* 0x3ff000000208742b */ /* 0x001fd0000000080c */
[----:B------:R-:W-:-:S08]  /*0120*/  DFMA R8, R8, R8, R8 ;  /* 0x000000080808722b */ /* 0x000fd00000000008 */
[----:B------:R-:W-:-:S08]  /*0130*/  DFMA R2, R2, R8, R2 ;  /* 0x000000080202722b */ /* 0x000fd00000000002 */
[----:B------:R-:W-:-:S08]  /*0140*/  DFMA R10, R2, -R12, 1 ;  /* 0x3ff00000020a742b */ /* 0x000fd0000000080c */
[----:B------:R-:W-:Y:S01]  /*0150*/  DFMA R2, R2, R10, R2 ;  /* 0x0000000a0202722b */ /* 0x000fe20000000002 */
[----:B--2---:R-:W0:Y:S07]  /*0160*/  F2F.F64.F32 R8, R0 ;  /* 0x0000000000087310 */ /* 0x004e2e0000201800 */
[----:B0-----:R-:W-:Y:S01]  /*0170*/  DMUL R10, R8, R2 ;  /* 0x00000002080a7228 */ /* 0x001fe20000000000 */
[----:B------:R-:W-:-:S07]  /*0180*/  FSETP.GEU.AND P1, PT, |R9|, 6.5827683646048100446e-37, PT ;  /* 0x036000000900780b */ /* 0x000fce0003f2e200 */
[----:B------:R-:W-:-:S08]  /*0190*/  DFMA R12, R10, -R12, R8 ;  /* 0x8000000c0a0c722b */ /* 0x000fd00000000008 */
[----:B------:R-:W-:-:S10]  /*01a0*/  DFMA R2, R2, R12, R10 ;  /* 0x0000000c0202722b */ /* 0x000fd4000000000a */
[----:B------:R-:W-:-:S05]  /*01b0*/  FFMA R7, RZ, 3.103809356689453125, R3 ;  /* 0x4046a4d0ff077823 */ /* 0x000fca0000000003 */
[----:B------:R-:W-:-:S13]  /*01c0*/  FSETP.GT.AND P0, PT, |R7|, 1.469367938527859385e-39, PT ;  /* 0x001000000700780b */ /* 0x000fda0003f04200 */
[----:B------:R-:W-:Y:S05]  /*01d0*/  @P0 BRA P1, `(.L_x_1) ;  /* 0x0000000000200947 */ /* 0x000fea0000800000 */
[----:B------:R-:W-:Y:S01]  /*01e0*/  IMAD.MOV.U32 R12, RZ, RZ, R8 ;  /* 0x000000ffff0c7224 */ /* 0x000fe200078e0008 */
[----:B------:R-:W-:Y:S01]  /*01f0*/  MOV R0, 0x240 ;  /* 0x0000024000007802 */ /* 0x000fe20000000f00 */
[----:B------:R-:W-:Y:S02]  /*0200*/  IMAD.MOV.U32 R13, RZ, RZ, R9 ;  /* 0x000000ffff0d7224 */ /* 0x000fe400078e0009 */
[----:B------:R-:W-:Y:S02]  /*0210*/  IMAD.MOV.U32 R10, RZ, RZ, 0x13a92a30 ;  /* 0x13a92a30ff0a7424 */ /* 0x000fe400078e00ff */
[----:B------:R-:W-:-:S07]  /*0220*/  IMAD.MOV.U32 R11, RZ, RZ, 0x4046a4d0 ;  /* 0x4046a4d0ff0b7424 */ /* 0x000fce00078e00ff */
[----:B------:R-:W-:Y:S05]  /*0230*/  CALL.REL.NOINC `($__internal_0_$__cuda_sm20_div_rn_f64_full) ;  /* 0x00000000009c7944 */ /* 0x000fea0003c00000 */
[----:B------:R-:W-:Y:S02]  /*0240*/  IMAD.MOV.U32 R2, RZ, RZ, R14 ;  /* 0x000000ffff027224 */ /* 0x000fe400078e000e */
[----:B------:R-:W-:-:S07]  /*0250*/  IMAD.MOV.U32 R3, RZ, RZ, R15 ;  /* 0x000000ffff037224 */ /* 0x000fce00078e000f */
.L_x_1:
[----:B------:R-:W-:Y:S05]  /*0260*/  BSYNC.RECONVERGENT B0 ;  /* 0x0000000000007941 */ /* 0x000fea0003800200 */
.L_x_0:
[----:B------:R-:W0:Y:S01]  /*0270*/  LDC.64 R8, c[0x0][0x388] ;  /* 0x0000e200ff087b82 */ /* 0x000e220000000a00 */
[----:B------:R-:W1:Y:S01]  /*0280*/  F2I.F64.TRUNC R15, R2 ;  /* 0x00000002000f7311 */ /* 0x000e62000030d100 */
[----:B------:R-:W-:-:S04]  /*0290*/  IMAD.SHL.U32 R7, R6, 0x2, RZ ;  /* 0x0000000206077824 */ /* 0x000fc800078e00ff */
[----:B0-----:R-:W-:-:S05]  /*02a0*/  IMAD.WIDE R6, R7, 0x2, R8 ;  /* 0x0000000207067825 */ /* 0x001fca00078e0208 */
[----:B-1----:R0:W-:Y:S04]  /*02b0*/  STG.E.U16 desc[UR4][R6.64], R15 ;  /* 0x0000000f06007986 */ /* 0x0021e8000c101504 */
[----:B------:R-:W2:Y:S01]  /*02c0*/  LDG.E R0, desc[UR4][R4.64+0x4] ;  /* 0x0000040404007981 */ /* 0x000ea2000c1e1900 */
[----:B------:R-:W1:Y:S01]  /*02d0*/  MUFU.RCP64H R9, 45.306488037109375 ;  /* 0x4046a73b00097908 */ /* 0x000e620000001800 */
[----:B------:R-:W-:Y:S01]  /*02e0*/  IMAD.MOV.U32 R12, RZ, RZ, 0x645a1cac ;  /* 0x645a1cacff0c7424 */ /* 0x000fe200078e00ff */
[----:B------:R-:W-:Y:S01]  /*02f0*/  BSSY.RECONVERGENT B0, `(.L_x_2) ;  /* 0x0000018000007945 */ /* 0x000fe20003800200 */
[----:B------:R-:W-:Y:S02]  /*0300*/  IMAD.MOV.U32 R13, RZ, RZ, 0x4046a73b ;  /* 0x4046a73bff0d7424 */ /* 0x000fe400078e00ff */
[----:B------:R-:W-:-:S06]  /*0310*/  IMAD.MOV.U32 R8, RZ, RZ, 0x1 ;  /* 0x00000001ff087424 */ /* 0x000fcc00078e00ff */
[----:B-1----:R-:W-:-:S08]  /*0320*/  DFMA R10, R8, -R12, 1 ;  /* 0x3ff00000080a742b */ /* 0x002fd0000000080c */
[----:B------:R-:W-:-:S08]  /*0330*/  DFMA R10, R10, R10, R10 ;  /* 0x0000000a0a0a722b */ /* 0x000fd0000000000a */
[----:B------:R-:W-:-:S08]  /*0340*/  DFMA R10, R8, R10, R8 ;  /* 0x0000000a080a722b */ /* 0x000fd00000000008 */
[----:B------:R-:W-:-:S08]  /*0350*/  DFMA R2, R10, -R12, 1 ;  /* 0x3ff000000a02742b */ /* 0x000fd0000000080c */
[----:B------:R-:W-:Y:S01]  /*0360*/  DFMA R2, R10, R2, R10 ;  /* 0x000000020a02722b */ /* 0x000fe2000000000a */
[----:B--2---:R-:W1:Y:S07]  /*0370*/  F2F.F64.F32 R8, R0 ;  /* 0x0000000000087310 */ /* 0x004e6e0000201800 */
[----:B-1----:R-:W-:Y:S01]  /*0380*/  DMUL R10, R8, R2 ;  /* 0x00000002080a7228 */ /* 0x002fe20000000000 */
[----:B------:R-:W-:-:S07]  /*0390*/  FSETP.GEU.AND P1, PT, |R9|, 6.5827683646048100446e-37, PT ;  /* 0x036000000900780b */ /* 0x000fce0003f2e200 */
[----:B------:R-:W-:-:S08]  /*03a0*/  DFMA R4, R10, -R12, R8 ;  /* 0x8000000c0a04722b */ /* 0x000fd00000000008 */
[----:B------:R-:W-:-:S10]  /*03b0*/  DFMA R2, R2, R4, R10 ;  /* 0x000000040202722b */ /* 0x000fd4000000000a */
[----:B------:R-:W-:-:S05]  /*03c0*/  FFMA R4, RZ, 3.1039569377899169922, R3 ;  /* 0x4046a73bff047823 */ /* 0x000fca0000000003 */
[----:B------:R-:W-:-:S13]  /*03d0*/  FSETP.GT.AND P0, PT, |R4|, 1.469367938527859385e-39, PT ;  /* 0x001000000400780b */ /* 0x000fda0003f04200 */
[----:B0-----:R-:W-:Y:S05]  /*03e0*/  @P0 BRA P1, `(.L_x_3) ;  /* 0x0000000000200947 */ /* 0x001fea0000800000 */
        /* <DEDUP_REMOVED lines=8> */
.L_x_3:
[----:B------:R-:W-:Y:S05]  /*0470*/  BSYNC.RECONVERGENT B0 ;  /* 0x0000000000007941 */ /* 0x000fea0003800200 */
.L_x_2:
[----:B------:R-:W0:Y:S02]  /*0480*/  F2I.F64.TRUNC R3, R2 ;  /* 0x0000000200037311 */ /* 0x000e24000030d100 */
[----:B0-----:R-:W-:Y:S01]  /*0490*/  STG.E.U16 desc[UR4][R6.64+0x2], R3 ;  /* 0x0000020306007986 */ /* 0x001fe2000c101504 */
[----:B------:R-:W-:Y:S05]  /*04a0*/  EXIT ;  /* 0x000000000000794d */ /* 0x000fea0003800000 */
        .weak           $__internal_0_$__cuda_sm20_div_rn_f64_full
        .type           $__internal_0_$__cuda_sm20_div_rn_f64_full,@function
        .size           $__internal_0_$__cuda_sm20_div_rn_f64_full,(.L_x_11 - $__internal_0_$__cuda_sm20_div_rn_f64_full)
$__internal_0_$__cuda_sm20_div_rn_f64_full:
[C---:B------:R-:W-:Y:S01]  /*04b0*/  FSETP.GEU.AND P0, PT, |R11|.reuse, 1.469367938527859385e-39, PT ;  /* 0x001000000b00780b */ /* 0x040fe20003f0e200 */
[----:B------:R-:W-:Y:S01]  /*04c0*/  IMAD.MOV.U32 R16, RZ, RZ, 0x1 ;  /* 0x00000001ff107424 */ /* 0x000fe200078e00ff */
[----:B------:R-:W-:Y:S01]  /*04d0*/  LOP3.LUT R8, R11, 0x800fffff, RZ, 0xc0, !PT ;  /* 0x800fffff0b087812 */ /* 0x000fe200078ec0ff */
[----:B------:R-:W-:Y:S01]  /*04e0*/  BSSY.RECONVERGENT B1, `(.L_x_4) ;  /* 0x0000055000017945 */ /* 0x000fe20003800200 */
[C---:B------:R-:W-:Y:S02]  /*04f0*/  FSETP.GEU.AND P2, PT, |R13|.reuse, 1.469367938527859385e-39, PT ;  /* 0x001000000d00780b */ /* 0x040fe40003f4e200 */
[----:B------:R-:W-:Y:S01]  /*0500*/  LOP3.LUT R9, R8, 0x3ff00000, RZ, 0xfc, !PT ;  /* 0x3ff0000008097812 */ /* 0x000fe200078efcff */
[----:B------:R-:W-:Y:S01]  /*0510*/  IMAD.MOV.U32 R8, RZ, RZ, R10 ;  /* 0x000000ffff087224 */ /* 0x000fe200078e000a */
[----:B------:R-:W-:Y:S02]  /*0520*/  LOP3.LUT R15, R13, 0x7ff00000, RZ, 0xc0, !PT ;  /* 0x7ff000000d0f7812 */ /* 0x000fe400078ec0ff */
[----:B------:R-:W-:-:S03]  /*0530*/  LOP3.LUT R20, R11, 0x7ff00000, RZ, 0xc0, !PT ;  /* 0x7ff000000b147812 */ /* 0x000fc600078ec0ff */
[----:B------:R-:W-:Y:S01]  /*0540*/  @!P0 DMUL R8, R10, 8.98846567431157953865e+307 ;  /* 0x7fe000000a088828 */ /* 0x000fe20000000000 */
[----:B------:R-:W-:-:S03]  /*0550*/  ISETP.GE.U32.AND P1, PT, R15, R20, PT ;  /* 0x000000140f00720c */ /* 0x000fc60003f26070 */
[----:B------:R-:W-:Y:S02]  /*0560*/  @!P2 LOP3.LUT R14, R11, 0x7ff00000, RZ, 0xc0, !PT ;  /* 0x7ff000000b0ea812 */ /* 0x000fe400078ec0ff */
[----:B------:R-:W0:Y:S02]  /*0570*/  MUFU.RCP64H R17, R9 ;  /* 0x0000000900117308 */ /* 0x000e240000001800 */
[----:B------:R-:W-:Y:S02]  /*0580*/  @!P2 ISETP.GE.U32.AND P3, PT, R15, R14, PT ;  /* 0x0000000e0f00a20c */ /* 0x000fe40003f66070 */
[----:B------:R-:W-:-:S04]  /*0590*/  MOV R14, 0x1ca00000 ;  /* 0x1ca00000000e7802 */ /* 0x000fc80000000f00 */
[----:B------:R-:W-:-:S04]  /*05a0*/  @!P2 SEL R19, R14, 0x63400000, !P3 ;  /* 0x634000000e13a807 */ /* 0x000fc80005800000 */
[----:B------:R-:W-:-:S04]  /*05b0*/  @!P2 LOP3.LUT R22, R19, 0x80000000, R13, 0xf8, !PT ;  /* 0x800000001316a812 */ /* 0x000fc800078ef80d */
[----:B------:R-:W-:Y:S01]  /*05c0*/  @!P2 LOP3.LUT R23, R22, 0x100000, RZ, 0xfc, !PT ;  /* 0x001000001617a812 */ /* 0x000fe200078efcff */
[----:B0-----:R-:W-:Y:S01]  /*05d0*/  DFMA R2, R16, -R8, 1 ;  /* 0x3ff000001002742b */ /* 0x001fe20000000808 */
[----:B------:R-:W-:-:S07]  /*05e0*/  @!P2 IMAD.MOV.U32 R22, RZ, RZ, RZ ;  /* 0x000000ffff16a224 */ /* 0x000fce00078e00ff */
[----:B------:R-:W-:-:S08]  /*05f0*/  DFMA R2, R2, R2, R2 ;  /* 0x000000020202722b */ /* 0x000fd00000000002 */
[----:B------:R-:W-:Y:S01]  /*0600*/  DFMA R16, R16, R2, R16 ;  /* 0x000000021010722b */ /* 0x000fe20000000010 */
[----:B------:R-:W-:Y:S01]  /*0610*/  SEL R3, R14, 0x63400000, !P1 ;  /* 0x634000000e037807 */ /* 0x000fe20004800000 */
[----:B------:R-:W-:-:S03]  /*0620*/  IMAD.MOV.U32 R2, RZ, RZ, R12 ;  /* 0x000000ffff027224 */ /* 0x000fc600078e000c */
[----:B------:R-:W-:-:S03]  /*0630*/  LOP3.LUT R3, R3, 0x800fffff, R13, 0xf8, !PT ;  /* 0x800fffff03037812 */ /* 0x000fc600078ef80d */
[----:B------:R-:W-:-:S03]  /*0640*/  DFMA R18, R16, -R8, 1 ;  /* 0x3ff000001012742b */ /* 0x000fc60000000808 */
[----:B------:R-:W-:Y:S01]  /*0650*/  @!P2 DFMA R2, R2, 2, -R22 ;  /* 0x400000000202a82b */ /* 0x000fe20000000816 */
[----:B------:R-:W-:-:S04]  /*0660*/  IMAD.MOV.U32 R22, RZ, RZ, R15 ;  /* 0x000000ffff167224 */ /* 0x000fc800078e000f */
[----:B------:R-:W-:Y:S01]  /*0670*/  DFMA R16, R16, R18, R16 ;  /* 0x000000121010722b */ /* 0x000fe20000000010 */
[----:B------:R-:W-:Y:S01]  /*0680*/  IMAD.MOV.U32 R23, RZ, RZ, R20 ;  /* 0x000000ffff177224 */ /* 0x000fe200078e0014 */
[----:B------:R-:W-:-:S03]  /*0690*/  @!P0 LOP3.LUT R23, R9, 0x7ff00000, RZ, 0xc0, !PT ;  /* 0x7ff0000009178812 */ /* 0x000fc600078ec0ff */
[----:B------:R-:W-:Y:S02]  /*06a0*/  @!P2 LOP3.LUT R22, R3, 0x7ff00000, RZ, 0xc0, !PT ;  /* 0x7ff000000316a812 */ /* 0x000fe400078ec0ff */
[----:B------:R-:W-:Y:S01]  /*06b0*/  VIADD R25, R23, 0xffffffff ;  /* 0xffffffff17197836 */ /* 0x000fe20000000000 */
[----:B------:R-:W-:Y:S02]  /*06c0*/  DMUL R18, R16, R2 ;  /* 0x0000000210127228 */ /* 0x000fe40000000000 */
[----:B------:R-:W-:-:S05]  /*06d0*/  VIADD R24, R22, 0xffffffff ;  /* 0xffffffff16187836 */ /* 0x000fca0000000000 */
[----:B------:R-:W-:Y:S01]  /*06e0*/  ISETP.GT.U32.AND P0, PT, R24, 0x7feffffe, PT ;  /* 0x7feffffe1800780c */ /* 0x000fe20003f04070 */
[----:B------:R-:W-:-:S03]  /*06f0*/  DFMA R20, R18, -R8, R2 ;  /* 0x800000081214722b */ /* 0x000fc60000000002 */
[----:B------:R-:W-:-:S05]  /*0700*/  ISETP.GT.U32.OR P0, PT, R25, 0x7feffffe, P0 ;  /* 0x7feffffe1900780c */ /* 0x000fca0000704470 */
[----:B------:R-:W-:-:S08]  /*0710*/  DFMA R16, R16, R20, R18 ;  /* 0x000000141010722b */ /* 0x000fd00000000012 */
[----:B------:R-:W-:Y:S05]  /*0720*/  @P0 BRA `(.L_x_5) ;  /* 0x00000000006c0947 */ /* 0x000fea0003800000 */
[----:B------:R-:W-:-:S04]  /*0730*/  LOP3.LUT R18, R11, 0x7ff00000, RZ, 0xc0, !PT ;  /* 0x7ff000000b127812 */ /* 0x000fc800078ec0ff */
[CC--:B------:R-:W-:Y:S02]  /*0740*/  VIADDMNMX R12, R15.reuse, -R18.reuse, 0xb9600000, !PT ;  /* 0xb96000000f0c7446 */ /* 0x0c0fe40007800912 */
[----:B------:R-:W-:Y:S01]  /*0750*/  ISETP.GE.U32.AND P0, PT, R15, R18, PT ;  /* 0x000000120f00720c */ /* 0x000fe20003f06070 */
[----:B------:R-:W-:Y:S01]  /*0760*/  IMAD.MOV.U32 R18, RZ, RZ, RZ ;  /* 0x000000ffff127224 */ /* 0x000fe200078e00ff */
[----:B------:R-:W-:Y:S02]  /*0770*/  VIMNMX R12, PT, PT, R12, 0x46a00000, PT ;  /* 0x46a000000c0c7848 */ /* 0x000fe40003fe0100 */
[----:B------:R-:W-:-:S05]  /*0780*/  SEL R13, R14, 0x63400000, !P0 ;  /* 0x634000000e0d7807 */ /* 0x000fca0004000000 */
[----:B------:R-:W-:-:S04]  /*0790*/  IMAD.IADD R12, R12, 0x1, -R13 ;  /* 0x000000010c0c7824 */ /* 0x000fc800078e0a0d */
[----:B------:R-:W-:-:S06]  /*07a0*/  VIADD R19, R12, 0x7fe00000 ;  /* 0x7fe000000c137836 */ /* 0x000fcc0000000000 */
[----:B------:R-:W-:-:S10]  /*07b0*/  DMUL R14, R16, R18 ;  /* 0x00000012100e7228 */ /* 0x000fd40000000000 */
[----:B------:R-:W-:-:S13]  /*07c0*/  FSETP.GTU.AND P0, PT, |R15|, 1.469367938527859385e-39, PT ;  /* 0x001000000f00780b */ /* 0x000fda0003f0c200 */
[----:B------:R-:W-:Y:S05]  /*07d0*/  @P0 BRA `(.L_x_6) ;  /* 0x0000000000940947 */ /* 0x000fea0003800000 */
[----:B------:R-:W-:Y:S01]  /*07e0*/  DFMA R2, R16, -R8, R2 ;  /* 0x800000081002722b */ /* 0x000fe20000000002 */
[----:B------:R-:W-:-:S09]  /*07f0*/  IMAD.MOV.U32 R18, RZ, RZ, RZ ;  /* 0x000000ffff127224 */ /* 0x000fd200078e00ff */
[C---:B------:R-:W-:Y:S02]  /*0800*/  FSETP.NEU.AND P0, PT, R3.reuse, RZ, PT ;  /* 0x000000ff0300720b */ /* 0x040fe40003f0d000 */
[----:B------:R-:W-:-:S04]  /*0810*/  LOP3.LUT R11, R3, 0x80000000, R11, 0x48, !PT ;  /* 0x80000000030b7812 */ /* 0x000fc800078e480b */
[----:B------:R-:W-:-:S07]  /*0820*/  LOP3.LUT R19, R11, R19, RZ, 0xfc, !PT ;  /* 0x000000130b137212 */ /* 0x000fce00078efcff */
[----:B------:R-:W-:Y:S05]  /*0830*/  @!P0 BRA `(.L_x_6) ;  /* 0x00000000007c8947 */ /* 0x000fea0003800000 */
[----:B------:R-:W-:Y:S01]  /*0840*/  IMAD.MOV R3, RZ, RZ, -R12 ;  /* 0x000000ffff037224 */ /* 0x000fe200078e0a0c */
[----:B------:R-:W-:-:S06]  /*0850*/  MOV R2, RZ ;  /* 0x000000ff00027202 */ /* 0x000fcc0000000f00 */
[----:B------:R-:W-:Y:S02]  /*0860*/  DFMA R2, R14, -R2, R16 ;  /* 0x800000020e02722b */ /* 0x000fe40000000010 */
[----:B------:R-:W-:-:S04]  /*0870*/  DMUL.RP R16, R16, R18 ;  /* 0x0000001210107228 */ /* 0x000fc80000008000 */
[----:B------:R-:W-:-:S04]  /*0880*/  IADD3 R2, PT, PT, -R12, -0x43300000, RZ ;  /* 0xbcd000000c027810 */ /* 0x000fc80007ffe1ff */
[----:B------:R-:W-:Y:S02]  /*0890*/  FSETP.NEU.AND P0, PT, |R3|, R2, PT ;  /* 0x000000020300720b */ /* 0x000fe40003f0d200 */
[----:B------:R-:W-:Y:S02]  /*08a0*/  LOP3.LUT R11, R17, R11, RZ, 0x3c, !PT ;  /* 0x0000000b110b7212 */ /* 0x000fe400078e3cff */
[----:B------:R-:W-:Y:S02]  /*08b0*/  FSEL R14, R16, R14, !P0 ;  /* 0x0000000e100e7208 */ /* 0x000fe40004000000 */
[----:B------:R-:W-:Y:S01]  /*08c0*/  FSEL R15, R11, R15, !P0 ;  /* 0x0000000f0b0f7208 */ /* 0x000fe20004000000 */
[----:B------:R-:W-:Y:S06]  /*08d0*/  BRA `(.L_x_6) ;  /* 0x0000000000547947 */ /* 0x000fec0003800000 */
.L_x_5:
[----:B------:R-:W-:-:S14]  /*08e0*/  DSETP.NAN.AND P0, PT, R12, R12, PT ;  /* 0x0000000c0c00722a */ /* 0x000fdc0003f08000 */
[----:B------:R-:W-:Y:S05]  /*08f0*/  @P0 BRA `(.L_x_7) ;  /* 0x0000000000440947 */ /* 0x000fea0003800000 */
[----:B------:R-:W-:-:S14]  /*0900*/  DSETP.NAN.AND P0, PT, R10, R10, PT ;  /* 0x0000000a0a00722a */ /* 0x000fdc0003f08000 */
[----:B------:R-:W-:Y:S05]  /*0910*/  @P0 BRA `(.L_x_8) ;  /* 0x0000000000300947 */ /* 0x000fea0003800000 */
[----:B------:R-:W-:Y:S01]  /*0920*/  ISETP.NE.AND P0, PT, R22, R23, PT ;  /* 0x000000171600720c */ /* 0x000fe20003f05270 */
[----:B------:R-:W-:Y:S02]  /*0930*/  IMAD.MOV.U32 R14, RZ, RZ, 0x0 ;  /* 0x00000000ff0e7424 */ /* 0x000fe400078e00ff */
[----:B------:R-:W-:-:S10]  /*0940*/  IMAD.MOV.U32 R15, RZ, RZ, -0x80000 ;  /* 0xfff80000ff0f7424 */ /* 0x000fd400078e00ff */
[----:B------:R-:W-:Y:S05]  /*0950*/  @!P0 BRA `(.L_x_6) ;  /* 0x0000000000348947 */ /* 0x000fea0003800000 */
[----:B------:R-:W-:Y:S02]  /*0960*/  ISETP.NE.AND P0, PT, R22, 0x7ff00000, PT ;  /* 0x7ff000001600780c */ /* 0x000fe40003f05270 */
[----:B------:R-:W-:Y:S02]  /*0970*/  LOP3.LUT R15, R13, 0x80000000, R11, 0x48, !PT ;  /* 0x800000000d0f7812 */ /* 0x000fe400078e480b */
[----:B------:R-:W-:-:S13]  /*0980*/  ISETP.EQ.OR P0, PT, R23, RZ, !P0 ;  /* 0x000000ff1700720c */ /* 0x000fda0004702670 */
[----:B------:R-:W-:Y:S01]  /*0990*/  @P0 LOP3.LUT R2, R15, 0x7ff00000, RZ, 0xfc, !PT ;  /* 0x7ff000000f020812 */ /* 0x000fe200078efcff */
[----:B------:R-:W-:Y:S02]  /*09a0*/  @!P0 IMAD.MOV.U32 R14, RZ, RZ, RZ ;  /* 0x000000ffff0e8224 */ /* 0x000fe400078e00ff */
[----:B------:R-:W-:Y:S02]  /*09b0*/  @P0 IMAD.MOV.U32 R14, RZ, RZ, RZ ;  /* 0x000000ffff0e0224 */ /* 0x000fe400078e00ff */
[----:B------:R-:W-:Y:S01]  /*09c0*/  @P0 IMAD.MOV.U32 R15, RZ, RZ, R2 ;  /* 0x000000ffff0f0224 */ /* 0x000fe200078e0002 */
[----:B------:R-:W-:Y:S06]  /*09d0*/  BRA `(.L_x_6) ;  /* 0x0000000000147947 */ /* 0x000fec0003800000 */
.L_x_8:
[----:B------:R-:W-:Y:S01]  /*09e0*/  LOP3.LUT R15, R11, 0x80000, RZ, 0xfc, !PT ;  /* 0x000800000b0f7812 */ /* 0x000fe200078efcff */
[----:B------:R-:W-:Y:S01]  /*09f0*/  IMAD.MOV.U32 R14, RZ, RZ, R10 ;  /* 0x000000ffff0e7224 */ /* 0x000fe200078e000a */
[----:B------:R-:W-:Y:S06]  /*0a00*/  BRA `(.L_x_6) ;  /* 0x0000000000087947 */ /* 0x000fec0003800000 */
.L_x_7:
[----:B------:R-:W-:Y:S01]  /*0a10*/  LOP3.LUT R15, R13, 0x80000, RZ, 0xfc, !PT ;  /* 0x000800000d0f7812 */ /* 0x000fe200078efcff */
[----:B------:R-:W-:-:S07]  /*0a20*/  IMAD.MOV.U32 R14, RZ, RZ, R12 ;  /* 0x000000ffff0e7224 */ /* 0x000fce00078e000c */
.L_x_6:
[----:B------:R-:W-:Y:S05]  /*0a30*/  BSYNC.RECONVERGENT B1 ;  /* 0x0000000000017941 */ /* 0x000fea0003800200 */
.L_x_4:
[----:B------:R-:W-:Y:S02]  /*0a40*/  IMAD.MOV.U32 R2, RZ, RZ, R0 ;  /* 0x000000ffff027224 */ /* 0x000fe400078e0000 */
[----:B------:R-:W-:-:S04]  /*0a50*/  IMAD.MOV.U32 R3, RZ, RZ, 0x0 ;  /* 0x00000000ff037424 */ /* 0x000fc800078e00ff */
[----:B------:R-:W-:Y:S05]  /*0a60*/  RET.REL.NODEC R2 `(_Z16cufftComplex_intP6float2Psi) ;  /* 0xfffffff402647950 */ /* 0x000fea0003c3ffff */
.L_x_9:
[----:B------:R-:W-:-:S00]  /*0a70*/  BRA `(.L_x_9) ;  /* 0xfffffffc00fc7947 */ /* 0x000fc0000383ffff */
[----:B------:R-:W-:-:S00]  /*0a80*/  NOP ;  /* 0x0000000000007918 */ /* 0x000fc00000000000 */
[----:B------:R-:W-:-:S00]  /*0a90*/  NOP ;  /* 0x0000000000007918 */ /* 0x000fc00000000000 */
[----:B------:R-:W-:-:S00]  /*0aa0*/  NOP ;  /* 0x0000000000007918 */ /* 0x000fc00000000000 */
[----:B------:R-:W-:-:S00]  /*0ab0*/  NOP ;  /* 0x0000000000007918 */ /* 0x000fc00000000000 */
[----:B------:R-:W-:-:S00]  /*0ac0*/  NOP ;  /* 0x0000000000007918 */ /* 0x000fc00000000000 */
[----:B------:R-:W-:-:S00]  /*0ad0*/  NOP ;  /* 0x0000000000007918 */ /* 0x000fc00000000000 */
[----:B------:R-:W-:-:S00]  /*0ae0*/  NOP ;  /* 0x0000000000007918 */ /* 0x000fc00000000000 */
[----:B------:R-:W-:-:S00]  /*0af0*/  NOP ;  /* 0x0000000000007918 */ /* 0x000fc00000000000 */
.L_x_11:


//--------------------- .text._Z16int_cufftComplexPsP6float2i --------------------------
	.section	.text._Z16int_cufftComplexPsP6float2i,"ax",@progbits
	.align	128
        .global         _Z16int_cufftComplexPsP6float2i
        .type           _Z16int_cufftComplexPsP6float2i,@function
        .size           _Z16int_cufftComplexPsP6float2i,(.L_x_13 - _Z16int_cufftComplexPsP6float2i)
        .other          _Z16int_cufftComplexPsP6float2i,@"STO_CUDA_ENTRY STV_DEFAULT"
_Z16int_cufftComplexPsP6float2i:
.text._Z16int_cufftComplexPsP6float2i:
        /* <DEDUP_REMOVED lines=10> */
[----:B------:R-:W-:-:S05]  /*00a0*/  SHF.L.U32 R5, R7, 0x1, RZ ;  /* 0x0000000107057819 */ /* 0x000fca00000006ff */
[----:B0-----:R-:W-:Y:S02]  /*00b0*/  IMAD.WIDE R2, R5, 0x2, R2 ;  /* 0x0000000205027825 */ /* 0x001fe400078e0202 */
[----:B------:R-:W0:Y:S03]  /*00c0*/  LDC.64 R4, c[0x0][0x388] ;  /* 0x0000e200ff047b82 */ /* 0x000e260000000a00 */
[----:B-1----:R-:W2:Y:S01]  /*00d0*/  LDG.E.U16 R0, desc[UR4][R2.64] ;  /* 0x0000000402007981 */ /* 0x002ea2000c1e1500 */
[----:B0-----:R-:W-:Y:S01]  /*00e0*/  IMAD.WIDE R4, R7, 0x8, R4 ;  /* 0x0000000807047825 */ /* 0x001fe200078e0204 */
[----:B--2---:R-:W0:Y:S04]  /*00f0*/  I2F.S16 R9, R0 ;  /* 0x0000000000097306 */ /* 0x004e280000101400 */
[----:B0-----:R-:W-:Y:S04]  /*0100*/  STG.E desc[UR4][R4.64], R9 ;  /* 0x0000000904007986 */ /* 0x001fe8000c101904 */
[----:B------:R-:W2:Y:S02]  /*0110*/  LDG.E.U16 R6, desc[UR4][R2.64+0x2] ;  /* 0x0000020402067981 */ /* 0x000ea4000c1e1500 */
[----:B--2---:R-:W0:Y:S02]  /*0120*/  I2F.S16 R7, R6 ;  /* 0x0000000600077306 */ /* 0x004e240000101400 */
[----:B0-----:R-:W-:Y:S01]  /*0130*/  STG.E desc[UR4][R4.64+0x4], R7 ;  /* 0x0000040704007986 */ /* 0x001fe2000c101904 */
[----:B------:R-:W-:Y:S05]  /*0140*/  EXIT ;  /* 0x000000000000794d */ /* 0x000fea0003800000 */
.L_x_10:
        /* <DEDUP_REMOVED lines=11> */
.L_x_13:


//--------------------- .nv.shared.reserved.0     --------------------------
	.section	.nv.shared.reserved.0,"aw",@nobits
	.weak		__nv_reservedSMEM_offset_0_alias
	.size		__nv_reservedSMEM_offset_0_alias, 0, 64
	.other		__nv_reservedSMEM_offset_0_alias,@"STO_CUDA_RESERVED_SHARED STV_DEFAULT"
__nv_reservedSMEM_offset_0_alias:
	.zero		0
	.zero		64


//--------------------- .nv.constant0._Z16cufftComplex_intP6float2Psi --------------------------
	.section	.nv.constant0._Z16cufftComplex_intP6float2Psi,"a",@progbits
	.sectionflags	@""
	.align	4
.nv.constant0._Z16cufftComplex_intP6float2Psi:
	.zero		916


//--------------------- .nv.constant0._Z16int_cufftComplexPsP6float2i --------------------------
	.section	.nv.constant0._Z16int_cufftComplexPsP6float2i,"a",@progbits
	.sectionflags	@""
	.align	4
.nv.constant0._Z16int_cufftComplexPsP6float2i:
	.zero		916


//--------------------- SYMBOLS --------------------------

	.type		.nv.reservedSmem.offset0,@object
	.size		.nv.reservedSmem.offset0,0x4
